//
// Generated by NVIDIA NVVM Compiler
//
// Compiler Build ID: CL-36424714
// Cuda compilation tools, release 13.0, V13.0.88
// Based on NVVM 20.0.0
//

.version 9.0
.target sm_100
.address_size 64

	// .globl	_Z6MatAddPA22_iS0_S0_

.visible .entry _Z6MatAddPA22_iS0_S0_(
	.param .u64 .ptr .align 1 _Z6MatAddPA22_iS0_S0__param_0,
	.param .u64 .ptr .align 1 _Z6MatAddPA22_iS0_S0__param_1,
	.param .u64 .ptr .align 1 _Z6MatAddPA22_iS0_S0__param_2
)
{
	.reg .b32 	%r<6>;
	.reg .b64 	%rd<15>;

	ld.param.u64 	%rd1, [_Z6MatAddPA22_iS0_S0__param_0];
	ld.param.u64 	%rd2, [_Z6MatAddPA22_iS0_S0__param_1];
	ld.param.u64 	%rd3, [_Z6MatAddPA22_iS0_S0__param_2];
	cvta.to.global.u64 	%rd4, %rd3;
	cvta.to.global.u64 	%rd5, %rd2;
	cvta.to.global.u64 	%rd6, %rd1;
	mov.u32 	%r1, %tid.x;
	mov.u32 	%r2, %tid.y;
	mul.wide.u32 	%rd7, %r1, 88;
	add.s64 	%rd8, %rd6, %rd7;
	mul.wide.u32 	%rd9, %r2, 4;
	add.s64 	%rd10, %rd8, %rd9;
	ld.global.u32 	%r3, [%rd10];
	add.s64 	%rd11, %rd5, %rd7;
	add.s64 	%rd12, %rd11, %rd9;
	ld.global.u32 	%r4, [%rd12];
	add.s32 	%r5, %r4, %r3;
	add.s64 	%rd13, %rd4, %rd7;
	add.s64 	%rd14, %rd13, %rd9;
	st.global.u32 	[%rd14], %r5;
	ret;

}


// ===== COMPILED SASS (sm_100) =====

	.target	sm_100

	.elftype	@"ET_EXEC"


//--------------------- .note.nv.tkinfo           --------------------------
	.section	.note.nv.tkinfo,"",@"SHT_NOTE"
	.sectionflags	@"SHF_NOTE_NV_TKINFO"
	.tkinfo
        /*0018*/ 	.word	0x00000002
        /*0030*/ 	.string	""
        /*0030*/ 	.string	"ptxas"
        /*0030*/ 	.string	"Cuda compilation tools, release 13.0, V13.0.88"
        /*0030*/ 	.string	"Build cuda_13.0.r13.0/compiler.36424714_0"
        /*0030*/ 	.string	"-arch sm_100 -m 64 "



//--------------------- .note.nv.cuinfo           --------------------------
	.section	.note.nv.cuinfo,"",@"SHT_NOTE"
	.sectionflags	@"SHF_NOTE_NV_CUINFO"
        /*0018*/ 	.short	0x0002
        /*001a*/ 	.short	0x0064
        /*001c*/ 	.short	0x0082
	.zero		2


//--------------------- .nv.info                  --------------------------
	.section	.nv.info,"",@"SHT_CUDA_INFO"
	.align	4


	//----- nvinfo : EIATTR_REGCOUNT
	.align		4
        /*0000*/ 	.byte	0x04, 0x2f
        /*0002*/ 	.short	(.L_1 - .L_0)
	.align		4
.L_0:
        /*0004*/ 	.word	index@(_Z6MatAddPA22_iS0_S0_)
        /*0008*/ 	.word	0x0000000e


	//----- nvinfo : EIATTR_FRAME_SIZE
	.align		4
.L_1:
        /*000c*/ 	.byte	0x04, 0x11
        /*000e*/ 	.short	(.L_3 - .L_2)
	.align		4
.L_2:
        /*0010*/ 	.word	index@(_Z6MatAddPA22_iS0_S0_)
        /*0014*/ 	.word	0x00000000


	//----- nvinfo : EIATTR_MIN_STACK_SIZE
	.align		4
.L_3:
        /*0018*/ 	.byte	0x04, 0x12
        /*001a*/ 	.short	(.L_5 - .L_4)
	.align		4
.L_4:
        /*001c*/ 	.word	index@(_Z6MatAddPA22_iS0_S0_)
        /*0020*/ 	.word	0x00000000
.L_5:


//--------------------- .nv.compat                --------------------------
	.section	.nv.compat,"",@"SHT_CUDA_COMPAT_INFO"
	.align	4
        /*0000*/ 	.byte	0x02, 0x09, 0x00, 0x00, 0x02, 0x02, 0x01, 0x00, 0x02, 0x05, 0x05, 0x00, 0x03, 0x07, 0x01, 0x01
        /*0010*/ 	.byte	0x02, 0x03, 0x00, 0x00, 0x02, 0x06, 0x01, 0x00, 0x04, 0x0b, 0x08, 0x00, 0x09, 0x00, 0x00, 0x00
        /*0020*/ 	.byte	0x00, 0x00, 0x00, 0x00


//--------------------- .nv.info._Z6MatAddPA22_iS0_S0_ --------------------------
	.section	.nv.info._Z6MatAddPA22_iS0_S0_,"",@"SHT_CUDA_INFO"
	.sectionflags	@""
	.align	4


	//----- nvinfo : EIATTR_CUDA_API_VERSION
	.align		4
        /*0000*/ 	.byte	0x04, 0x37
        /*0002*/ 	.short	(.L_7 - .L_6)
.L_6:
        /*0004*/ 	.word	0x00000082


	//----- nvinfo : EIATTR_KPARAM_INFO
	.align		4
.L_7:
        /*0008*/ 	.byte	0x04, 0x17
        /*000a*/ 	.short	(.L_9 - .L_8)
.L_8:
        /*000c*/ 	.word	0x00000000
        /*0010*/ 	.short	0x0002
        /*0012*/ 	.short	0x0010
        /*0014*/ 	.byte	0x00, 0xf5, 0x21, 0x00


	//----- nvinfo : EIATTR_KPARAM_INFO
	.align		4
.L_9:
        /*0018*/ 	.byte	0x04, 0x17
        /*001a*/ 	.short	(.L_11 - .L_10)
.L_10:
        /*001c*/ 	.word	0x00000000
        /*0020*/ 	.short	0x0001
        /*0022*/ 	.short	0x0008
        /*0024*/ 	.byte	0x00, 0xf5, 0x21, 0x00


	//----- nvinfo : EIATTR_KPARAM_INFO
	.align		4
.L_11:
        /*0028*/ 	.byte	0x04, 0x17
        /*002a*/ 	.short	(.L_13 - .L_12)
.L_12:
        /*002c*/ 	.word	0x00000000
        /*0030*/ 	.short	0x0000
        /*0032*/ 	.short	0x0000
        /*0034*/ 	.byte	0x00, 0xf5, 0x21, 0x00


	//----- nvinfo : EIATTR_SPARSE_MMA_MASK
	.align		4
.L_13:
        /*0038*/ 	.byte	0x03, 0x50
        /*003a*/ 	.short	0x0000


	//----- nvinfo : EIATTR_MAXREG_COUNT
	.align		4
        /*003c*/ 	.byte	0x03, 0x1b
        /*003e*/ 	.short	0x00ff


	//----- nvinfo : EIATTR_MERCURY_ISA_VERSION
	.align		4
        /*0040*/ 	.byte	0x03, 0x5f
        /*0042*/ 	.short	0x0101


	//----- nvinfo : EIATTR_VRC_CTA_INIT_COUNT
	.align		4
        /*0044*/ 	.byte	0x02, 0x4a
	.zero		1
	.zero		1


	//----- nvinfo : EIATTR_EXIT_INSTR_OFFSETS
	.align		4
        /*0048*/ 	.byte	0x04, 0x1c
        /*004a*/ 	.short	(.L_15 - .L_14)


	//   ....[0]....
.L_14:
        /*004c*/ 	.word	0x00000110


	//----- nvinfo : EIATTR_CBANK_PARAM_SIZE
	.align		4
.L_15:
        /*0050*/ 	.byte	0x03, 0x19
        /*0052*/ 	.short	0x0018


	//----- nvinfo : EIATTR_PARAM_CBANK
	.align		4
        /*0054*/ 	.byte	0x04, 0x0a
        /*0056*/ 	.short	(.L_17 - .L_16)
	.align		4
.L_16:
        /*0058*/ 	.word	index@(.nv.constant0._Z6MatAddPA22_iS0_S0_)
        /*005c*/ 	.short	0x0380
        /*005e*/ 	.short	0x0018


	//----- nvinfo : EIATTR_SW_WAR
	.align		4
.L_17:
        /*0060*/ 	.byte	0x04, 0x36
        /*0062*/ 	.short	(.L_19 - .L_18)
.L_18:
        /*0064*/ 	.word	0x00000008
.L_19:


//--------------------- .nv.callgraph             --------------------------
	.section	.nv.callgraph,"",@"SHT_CUDA_CALLGRAPH"
	.align	4
	.sectionentsize	8
	.align		4
        /*0000*/ 	.word	0x00000000
	.align		4
        /*0004*/ 	.word	0xffffffff
	.align		4
        /*0008*/ 	.word	0x00000000
	.align		4
        /*000c*/ 	.word	0xfffffffe
	.align		4
        /*0010*/ 	.word	0x00000000
	.align		4
        /*0014*/ 	.word	0xfffffffd
	.align		4
        /*0018*/ 	.word	0x00000000
	.align		4
        /*001c*/ 	.word	0xfffffffc


//--------------------- .text._Z6MatAddPA22_iS0_S0_ --------------------------
	.section	.text._Z6MatAddPA22_iS0_S0_,"ax",@progbits
	.align	128
        .global         _Z6MatAddPA22_iS0_S0_
        .type           _Z6MatAddPA22_iS0_S0_,@function
        .size           _Z6MatAddPA22_iS0_S0_,(.L_x_1 - _Z6MatAddPA22_iS0_S0_)
        .other          _Z6MatAddPA22_iS0_S0_,@"STO_CUDA_ENTRY STV_DEFAULT"
_Z6MatAddPA22_iS0_S0_:
.text._Z6MatAddPA22_iS0_S0_:
[----:B------:R-:W-:Y:S01]  /*0000*/  LDC R1, c[0x0][0x37c] ;  /* 0x0000df00ff017b82 */ /* 0x000fe20000000800 */
[----:B------:R-:W0:Y:S07]  /*0010*/  S2R R9, SR_TID.X ;  /* 0x0000000000097919 */ /* 0x000e2e0000002100 */
[----:B------:R-:W0:Y:S01]  /*0020*/  LDC.64 R2, c[0x0][0x380] ;  /* 0x0000e000ff027b82 */ /* 0x000e220000000a00 */
[----:B------:R-:W1:Y:S01]  /*0030*/  LDCU.64 UR4, c[0x0][0x358] ;  /* 0x00006b00ff0477ac */ /* 0x000e620008000a00 */
[----:B------:R-:W2:Y:S06]  /*0040*/  S2R R11, SR_TID.Y ;  /* 0x00000000000b7919 */ /* 0x000eac0000002200 */
[----:B------:R-:W3:Y:S08]  /*0050*/  LDC.64 R4, c[0x0][0x388] ;  /* 0x0000e200ff047b82 */ /* 0x000ef00000000a00 */
[----:B------:R-:W4:Y:S01]  /*0060*/  LDC.64 R6, c[0x0][0x390] ;  /* 0x0000e400ff067b82 */ /* 0x000f220000000a00 */
[----:B0-----:R-:W-:-:S04]  /*0070*/  IMAD.WIDE.U32 R2, R9, 0x58, R2 ;  /* 0x0000005809027825 */ /* 0x001fc800078e0002 */
[----:B---3--:R-:W-:-:S04]  /*0080*/  IMAD.WIDE.U32 R4, R9, 0x58, R4 ;  /* 0x0000005809047825 */ /* 0x008fc800078e0004 */
[----:B--2---:R-:W-:-:S04]  /*0090*/  IMAD.WIDE.U32 R2, R11, 0x4, R2 ;  /* 0x000000040b027825 */ /* 0x004fc800078e0002 */
[----:B------:R-:W-:Y:S02]  /*00a0*/  IMAD.WIDE.U32 R4, R11, 0x4, R4 ;  /* 0x000000040b047825 */ /* 0x000fe400078e0004 */
[----:B-1----:R-:W2:Y:S04]  /*00b0*/  LDG.E R2, desc[UR4][R2.64] ;  /* 0x0000000402027981 */ /* 0x002ea8000c1e1900 */
[----:B------:R-:W2:Y:S01]  /*00c0*/  LDG.E R5, desc[UR4][R4.64] ;  /* 0x0000000404057981 */ /* 0x000ea2000c1e1900 */
[----:B----4-:R-:W-:-:S04]  /*00d0*/  IMAD.WIDE.U32 R6, R9, 0x58, R6 ;  /* 0x0000005809067825 */ /* 0x010fc800078e0006 */
[----:B------:R-:W-:Y:S01]  /*00e0*/  IMAD.WIDE.U32 R6, R11, 0x4, R6 ;  /* 0x000000040b067825 */ /* 0x000fe200078e0006 */
[----:B--2---:R-:W-:-:S05]  /*00f0*/  IADD3 R9, PT, PT, R2, R5, RZ ;  /* 0x0000000502097210 */ /* 0x004fca0007ffe0ff */
[----:B------:R-:W-:Y:S01]  /*0100*/  STG.E desc[UR4][R6.64], R9 ;  /* 0x0000000906007986 */ /* 0x000fe2000c101904 */
[----:B------:R-:W-:Y:S05]  /*0110*/  EXIT ;  /* 0x000000000000794d */ /* 0x000fea0003800000 */
.L_x_0:
[----:B------:R-:W-:-:S00]  /*0120*/  BRA `(.L_x_0) ;  /* 0xfffffffc00fc7947 */ /* 0x000fc0000383ffff */
[----:B------:R-:W-:-:S00]  /*0130*/  NOP ;  /* 0x0000000000007918 */ /* 0x000fc00000000000 */
        /* <DEDUP_REMOVED lines=12> */
.L_x_1:


//--------------------- .nv.shared.reserved.0     --------------------------
	.section	.nv.shared.reserved.0,"aw",@nobits
	.weak		__nv_reservedSMEM_offset_0_alias
	.size		__nv_reservedSMEM_offset_0_alias, 0, 64
	.other		__nv_reservedSMEM_offset_0_alias,@"STO_CUDA_RESERVED_SHARED STV_DEFAULT"
__nv_reservedSMEM_offset_0_alias:
	.zero		0
	.zero		64


//--------------------- .nv.constant0._Z6MatAddPA22_iS0_S0_ --------------------------
	.section	.nv.constant0._Z6MatAddPA22_iS0_S0_,"a",@progbits
	.sectionflags	@""
	.align	4
.nv.constant0._Z6MatAddPA22_iS0_S0_:
	.zero		920


//--------------------- SYMBOLS --------------------------

	.type		.nv.reservedSmem.offset0,@object
	.size		.nv.reservedSmem.offset0,0x4
